//
// Generated by NVIDIA NVVM Compiler
//
// Compiler Build ID: CL-36424714
// Cuda compilation tools, release 13.0, V13.0.88
// Based on NVVM 20.0.0
//

.version 9.0
.target sm_100
.address_size 64

	// .globl	_Z3maxPfS_
.extern .func  (.param .b32 func_retval0) vprintf
(
	.param .b64 vprintf_param_0,
	.param .b64 vprintf_param_1
)
;
.global .align 1 .b8 $str[4] = {37, 100, 10};

.visible .entry _Z3maxPfS_(
	.param .u64 .ptr .align 1 _Z3maxPfS__param_0,
	.param .u64 .ptr .align 1 _Z3maxPfS__param_1
)
{
	.local .align 8 .b8 	__local_depot0[8];
	.reg .b64 	%SP;
	.reg .b64 	%SPL;
	.reg .pred 	%p<13>;
	.reg .b16 	%rs<3>;
	.reg .b32 	%r<18>;
	.reg .b32 	%f<7>;
	.reg .b64 	%rd<28>;

	mov.u64 	%SPL, __local_depot0;
	cvta.local.u64 	%SP, %SPL;
	ld.param.u64 	%rd12, [_Z3maxPfS__param_0];
	ld.param.u64 	%rd11, [_Z3maxPfS__param_1];
	cvta.to.global.u64 	%rd1, %rd12;
	mov.u32 	%r1, %tid.x;
	mov.u32 	%r2, %ntid.x;
	mov.u32 	%r3, %ctaid.x;
	mad.lo.s32 	%r4, %r2, %r3, %r1;
	mov.u32 	%r9, %nctaid.x;
	add.s32 	%r10, %r9, -1;
	setp.ne.s32 	%p1, %r3, %r10;
	mov.u32 	%r17, %r2;
	@%p1 bra 	$L__BB0_2;
	cvt.u16.u32 	%rs1, %r2;
	rem.u16 	%rs2, 1000, %rs1;
	cvt.u32.u16 	%r17, %rs2;
$L__BB0_2:
	add.u64 	%rd13, %SP, 0;
	add.u64 	%rd14, %SPL, 0;
	st.local.u32 	[%rd14], %r17;
	mov.u64 	%rd15, $str;
	cvta.global.u64 	%rd16, %rd15;
	{ // callseq 0, 0
	.param .b64 param0;
	st.param.b64 	[param0], %rd16;
	.param .b64 param1;
	st.param.b64 	[param1], %rd13;
	.param .b32 retval0;
	call.uni (retval0), 
	vprintf, 
	(
	param0, 
	param1
	);
	ld.param.b32 	%r11, [retval0];
	} // callseq 0
	setp.lt.u32 	%p2, %r2, 2;
	@%p2 bra 	$L__BB0_9;
	shr.u32 	%r13, %r2, 1;
	cvt.u64.u32 	%rd27, %r13;
	cvt.s64.s32 	%rd3, %r4;
	cvt.u64.u32 	%rd4, %r1;
	mul.wide.s32 	%rd17, %r4, 4;
	add.s64 	%rd5, %rd1, %rd17;
$L__BB0_4:
	mov.u64 	%rd6, %rd27;
	add.s64 	%rd7, %rd6, %rd3;
	setp.gt.u64 	%p3, %rd7, 999;
	setp.le.u64 	%p4, %rd6, %rd4;
	or.pred  	%p5, %p3, %p4;
	@%p5 bra 	$L__BB0_8;
	ld.global.f32 	%f2, [%rd5];
	shl.b64 	%rd8, %rd6, 2;
	add.s64 	%rd9, %rd5, %rd8;
	ld.global.f32 	%f3, [%rd9];
	setp.gt.f32 	%p6, %f2, %f3;
	selp.f32 	%f1, %f2, %f3, %p6;
	st.global.f32 	[%rd5], %f1;
	and.b32  	%r14, %r17, 1;
	setp.eq.b32 	%p7, %r14, 1;
	not.pred 	%p8, %p7;
	@%p8 bra 	$L__BB0_8;
	add.s64 	%rd19, %rd7, %rd6;
	add.s32 	%r15, %r17, -1;
	cvt.u64.u32 	%rd20, %r15;
	setp.ne.s64 	%p9, %rd19, %rd20;
	@%p9 bra 	$L__BB0_8;
	add.s64 	%rd21, %rd9, %rd8;
	ld.global.f32 	%f4, [%rd21];
	setp.gt.f32 	%p10, %f1, %f4;
	selp.f32 	%f5, %f1, %f4, %p10;
	st.global.f32 	[%rd5], %f5;
$L__BB0_8:
	bar.sync 	0;
	shr.u32 	%r17, %r17, 1;
	shr.u64 	%rd27, %rd6, 1;
	setp.gt.u64 	%p11, %rd6, 1;
	@%p11 bra 	$L__BB0_4;
$L__BB0_9:
	setp.ne.s32 	%p12, %r1, 0;
	@%p12 bra 	$L__BB0_11;
	mul.wide.s32 	%rd22, %r4, 4;
	add.s64 	%rd23, %rd1, %rd22;
	ld.global.f32 	%f6, [%rd23];
	cvta.to.global.u64 	%rd24, %rd11;
	mul.wide.u32 	%rd25, %r3, 4;
	add.s64 	%rd26, %rd24, %rd25;
	st.global.f32 	[%rd26], %f6;
$L__BB0_11:
	ret;

}


// ===== COMPILED SASS (sm_100) =====

	.target	sm_100

	.elftype	@"ET_EXEC"


//--------------------- .note.nv.tkinfo           --------------------------
	.section	.note.nv.tkinfo,"",@"SHT_NOTE"
	.sectionflags	@"SHF_NOTE_NV_TKINFO"
	.tkinfo
        /*0018*/ 	.word	0x00000002
        /*0030*/ 	.string	""
        /*0030*/ 	.string	"ptxas"
        /*0030*/ 	.string	"Cuda compilation tools, release 13.0, V13.0.88"
        /*0030*/ 	.string	"Build cuda_13.0.r13.0/compiler.36424714_0"
        /*0030*/ 	.string	"-arch sm_100 -m 64 "



//--------------------- .note.nv.cuinfo           --------------------------
	.section	.note.nv.cuinfo,"",@"SHT_NOTE"
	.sectionflags	@"SHF_NOTE_NV_CUINFO"
        /*0018*/ 	.short	0x0002
        /*001a*/ 	.short	0x0064
        /*001c*/ 	.short	0x0082
	.zero		2


//--------------------- .nv.info                  --------------------------
	.section	.nv.info,"",@"SHT_CUDA_INFO"
	.align	4


	//----- nvinfo : EIATTR_REGCOUNT
	.align		4
        /*0000*/ 	.byte	0x04, 0x2f
        /*0002*/ 	.short	(.L_2 - .L_1)
	.align		4
.L_1:
        /*0004*/ 	.word	index@(_Z3maxPfS_)
        /*0008*/ 	.word	0x0000001a


	//----- nvinfo : EIATTR_FRAME_SIZE
	.align		4
.L_2:
        /*000c*/ 	.byte	0x04, 0x11
        /*000e*/ 	.short	(.L_4 - .L_3)
	.align		4
.L_3:
        /*0010*/ 	.word	index@($__internal_0_$__cuda_sm20_rem_u16)
        /*0014*/ 	.word	0x00000008


	//----- nvinfo : EIATTR_FRAME_SIZE
	.align		4
.L_4:
        /*0018*/ 	.byte	0x04, 0x11
        /*001a*/ 	.short	(.L_6 - .L_5)
	.align		4
.L_5:
        /*001c*/ 	.word	index@(_Z3maxPfS_)
        /*0020*/ 	.word	0x00000008


	//----- nvinfo : EIATTR_MIN_STACK_SIZE
	.align		4
.L_6:
        /*0024*/ 	.byte	0x04, 0x12
        /*0026*/ 	.short	(.L_8 - .L_7)
	.align		4
.L_7:
        /*0028*/ 	.word	index@(_Z3maxPfS_)
        /*002c*/ 	.word	0x00000008
.L_8:


//--------------------- .nv.compat                --------------------------
	.section	.nv.compat,"",@"SHT_CUDA_COMPAT_INFO"
	.align	4
        /*0000*/ 	.byte	0x02, 0x09, 0x00, 0x00, 0x02, 0x02, 0x01, 0x00, 0x02, 0x05, 0x05, 0x00, 0x03, 0x07, 0x01, 0x01
        /*0010*/ 	.byte	0x02, 0x03, 0x00, 0x00, 0x02, 0x06, 0x01, 0x00, 0x04, 0x0b, 0x08, 0x00, 0x01, 0x00, 0x00, 0x00
        /*0020*/ 	.byte	0x00, 0x00, 0x00, 0x00


//--------------------- .nv.info._Z3maxPfS_       --------------------------
	.section	.nv.info._Z3maxPfS_,"",@"SHT_CUDA_INFO"
	.sectionflags	@""
	.align	4


	//----- nvinfo : EIATTR_CUDA_API_VERSION
	.align		4
        /*0000*/ 	.byte	0x04, 0x37
        /*0002*/ 	.short	(.L_10 - .L_9)
.L_9:
        /*0004*/ 	.word	0x00000082


	//----- nvinfo : EIATTR_KPARAM_INFO
	.align		4
.L_10:
        /*0008*/ 	.byte	0x04, 0x17
        /*000a*/ 	.short	(.L_12 - .L_11)
.L_11:
        /*000c*/ 	.word	0x00000000
        /*0010*/ 	.short	0x0001
        /*0012*/ 	.short	0x0008
        /*0014*/ 	.byte	0x00, 0xf5, 0x21, 0x00


	//----- nvinfo : EIATTR_KPARAM_INFO
	.align		4
.L_12:
        /*0018*/ 	.byte	0x04, 0x17
        /*001a*/ 	.short	(.L_14 - .L_13)
.L_13:
        /*001c*/ 	.word	0x00000000
        /*0020*/ 	.short	0x0000
        /*0022*/ 	.short	0x0000
        /*0024*/ 	.byte	0x00, 0xf5, 0x21, 0x00


	//----- nvinfo : EIATTR_SPARSE_MMA_MASK
	.align		4
.L_14:
        /*0028*/ 	.byte	0x03, 0x50
        /*002a*/ 	.short	0x0000


	//----- nvinfo : EIATTR_MAXREG_COUNT
	.align		4
        /*002c*/ 	.byte	0x03, 0x1b
        /*002e*/ 	.short	0x00ff


	//----- nvinfo : EIATTR_NUM_BARRIERS
	.align		4
        /*0030*/ 	.byte	0x02, 0x4c
        /*0032*/ 	.byte	0x01
	.zero		1


	//----- nvinfo : EIATTR_EXTERNS
	.align		4
        /*0034*/ 	.byte	0x04, 0x0f
        /*0036*/ 	.short	(.L_16 - .L_15)


	//   ....[0]....
	.align		4
.L_15:
        /*0038*/ 	.word	index@(vprintf)


	//----- nvinfo : EIATTR_MERCURY_ISA_VERSION
	.align		4
.L_16:
        /*003c*/ 	.byte	0x03, 0x5f
        /*003e*/ 	.short	0x0101


	//----- nvinfo : EIATTR_VRC_CTA_INIT_COUNT
	.align		4
        /*0040*/ 	.byte	0x02, 0x4a
	.zero		1
	.zero		1


	//----- nvinfo : EIATTR_SYSCALL_OFFSETS
	.align		4
        /*0044*/ 	.byte	0x04, 0x46
        /*0046*/ 	.short	(.L_18 - .L_17)


	//   ....[0]....
.L_17:
        /*0048*/ 	.word	0x000001a0


	//----- nvinfo : EIATTR_EXIT_INSTR_OFFSETS
	.align		4
.L_18:
        /*004c*/ 	.byte	0x04, 0x1c
        /*004e*/ 	.short	(.L_20 - .L_19)


	//   ....[0]....
.L_19:
        /*0050*/ 	.word	0x000004f0


	//   ....[1]....
        /*0054*/ 	.word	0x00000580


	//----- nvinfo : EIATTR_CRS_STACK_SIZE
	.align		4
.L_20:
        /*0058*/ 	.byte	0x04, 0x1e
        /*005a*/ 	.short	(.L_22 - .L_21)
.L_21:
        /*005c*/ 	.word	0x00000000


	//----- nvinfo : EIATTR_CBANK_PARAM_SIZE
	.align		4
.L_22:
        /*0060*/ 	.byte	0x03, 0x19
        /*0062*/ 	.short	0x0010


	//----- nvinfo : EIATTR_PARAM_CBANK
	.align		4
        /*0064*/ 	.byte	0x04, 0x0a
        /*0066*/ 	.short	(.L_24 - .L_23)
	.align		4
.L_23:
        /*0068*/ 	.word	index@(.nv.constant0._Z3maxPfS_)
        /*006c*/ 	.short	0x0380
        /*006e*/ 	.short	0x0010


	//----- nvinfo : EIATTR_SW_WAR
	.align		4
.L_24:
        /*0070*/ 	.byte	0x04, 0x36
        /*0072*/ 	.short	(.L_26 - .L_25)
.L_25:
        /*0074*/ 	.word	0x00000008
.L_26:


//--------------------- .nv.callgraph             --------------------------
	.section	.nv.callgraph,"",@"SHT_CUDA_CALLGRAPH"
	.align	4
	.sectionentsize	8
	.align		4
        /*0000*/ 	.word	0x00000000
	.align		4
        /*0004*/ 	.word	0xffffffff
	.align		4
        /*0008*/ 	.word	index@(_Z3maxPfS_)
	.align		4
        /*000c*/ 	.word	index@(vprintf)
	.align		4
        /*0010*/ 	.word	0x00000000
	.align		4
        /*0014*/ 	.word	0xfffffffe
	.align		4
        /*0018*/ 	.word	0x00000000
	.align		4
        /*001c*/ 	.word	0xfffffffd
	.align		4
        /*0020*/ 	.word	0x00000000
	.align		4
        /*0024*/ 	.word	0xfffffffc


//--------------------- .nv.constant4             --------------------------
	.section	.nv.constant4,"a",@progbits
	.align	8
	.align		8
.nv.constant4:
        /*0000*/ 	.dword	vprintf
	.align		8
        /*0008*/ 	.dword	$str


//--------------------- .text._Z3maxPfS_          --------------------------
	.section	.text._Z3maxPfS_,"ax",@progbits
	.align	128
        .global         _Z3maxPfS_
        .type           _Z3maxPfS_,@function
        .size           _Z3maxPfS_,(.L_x_6 - _Z3maxPfS_)
        .other          _Z3maxPfS_,@"STO_CUDA_ENTRY STV_DEFAULT"
_Z3maxPfS_:
.text._Z3maxPfS_:
[----:B------:R-:W0:Y:S01]  /*0000*/  LDC R1, c[0x0][0x37c] ;  /* 0x0000df00ff017b82 */ /* 0x000e220000000800 */
[----:B------:R-:W1:Y:S01]  /*0010*/  S2R R19, SR_CTAID.X ;  /* 0x0000000000137919 */ /* 0x000e620000002500 */
[----:B------:R-:W2:Y:S06]  /*0020*/  LDCU UR6, c[0x0][0x2fc] ;  /* 0x00005f80ff0677ac */ /* 0x000eac0008000800 */
[----:B------:R-:W3:Y:S01]  /*0030*/  LDC R22, c[0x0][0x360] ;  /* 0x0000d800ff167b82 */ /* 0x000ee20000000800 */
[----:B0-----:R-:W-:Y:S01]  /*0040*/  VIADD R1, R1, 0xfffffff8 ;  /* 0xfffffff801017836 */ /* 0x001fe20000000000 */
[----:B------:R-:W0:Y:S01]  /*0050*/  S2R R18, SR_TID.X ;  /* 0x0000000000127919 */ /* 0x000e220000002100 */
[----:B------:R-:W4:Y:S01]  /*0060*/  LDCU UR4, c[0x0][0x370] ;  /* 0x00006e00ff0477ac */ /* 0x000f220008000800 */
[----:B------:R-:W5:Y:S01]  /*0070*/  LDCU UR5, c[0x0][0x2f8] ;  /* 0x00005f00ff0577ac */ /* 0x000f620008000800 */
[----:B----4-:R-:W-:Y:S01]  /*0080*/  UIADD3 UR4, UPT, UPT, UR4, -0x1, URZ ;  /* 0xffffffff04047890 */ /* 0x010fe2000fffe0ff */
[----:B---3--:R-:W-:Y:S01]  /*0090*/  IMAD.MOV.U32 R16, RZ, RZ, R22 ;  /* 0x000000ffff107224 */ /* 0x008fe200078e0016 */
[----:B-----5:R-:W-:-:S04]  /*00a0*/  IADD3 R6, P1, PT, R1, UR5, RZ ;  /* 0x0000000501067c10 */ /* 0x020fc8000ff3e0ff */
[----:B-1----:R-:W-:Y:S01]  /*00b0*/  ISETP.NE.AND P0, PT, R19, UR4, PT ;  /* 0x0000000413007c0c */ /* 0x002fe2000bf05270 */
[----:B--2---:R-:W-:Y:S02]  /*00c0*/  IMAD.X R7, RZ, RZ, UR6, P1 ;  /* 0x00000006ff077e24 */ /* 0x004fe400088e06ff */
[----:B0-----:R-:W-:-:S10]  /*00d0*/  IMAD R17, R22, R19, R18 ;  /* 0x0000001316117224 */ /* 0x001fd400078e0212 */
[----:B------:R-:W-:Y:S05]  /*00e0*/  @P0 BRA `(.L_x_0) ;  /* 0x0000000000100947 */ /* 0x000fea0003800000 */
[----:B------:R-:W-:Y:S02]  /*00f0*/  LOP3.LUT R0, R22, 0xffff, RZ, 0xc0, !PT ;  /* 0x0000ffff16007812 */ /* 0x000fe400078ec0ff */
[----:B------:R-:W-:-:S07]  /*0100*/  MOV R8, 0x120 ;  /* 0x0000012000087802 */ /* 0x000fce0000000f00 */
[----:B------:R-:W-:Y:S05]  /*0110*/  CALL.REL.NOINC `($__internal_0_$__cuda_sm20_rem_u16) ;  /* 0x00000004001c7944 */ /* 0x000fea0003c00000 */
[----:B------:R-:W-:-:S07]  /*0120*/  LOP3.LUT R16, R0, 0xffff, RZ, 0xc0, !PT ;  /* 0x0000ffff00107812 */ /* 0x000fce00078ec0ff */
.L_x_0:
[----:B------:R-:W-:Y:S01]  /*0130*/  MOV R2, 0x0 ;  /* 0x0000000000027802 */ /* 0x000fe20000000f00 */
[----:B------:R0:W-:Y:S01]  /*0140*/  STL [R1], R16 ;  /* 0x0000001001007387 */ /* 0x0001e20000100800 */
[----:B------:R-:W1:Y:S04]  /*0150*/  LDCU.64 UR4, c[0x4][0x8] ;  /* 0x01000100ff0477ac */ /* 0x000e680008000a00 */
[----:B------:R-:W2:Y:S01]  /*0160*/  LDC.64 R2, c[0x4][R2] ;  /* 0x0100000002027b82 */ /* 0x000ea20000000a00 */
[----:B-1----:R-:W-:Y:S02]  /*0170*/  IMAD.U32 R4, RZ, RZ, UR4 ;  /* 0x00000004ff047e24 */ /* 0x002fe4000f8e00ff */
[----:B0-----:R-:W-:-:S07]  /*0180*/  IMAD.U32 R5, RZ, RZ, UR5 ;  /* 0x00000005ff057e24 */ /* 0x001fce000f8e00ff */
[----:B------:R-:W-:-:S07]  /*0190*/  LEPC R20, `(.L_x_1) ;  /* 0x000000001014794e */ /* 0x000fce0000000000 */
[----:B--2---:R-:W-:Y:S05]  /*01a0*/  CALL.ABS.NOINC R2 ;  /* 0x0000000002007343 */ /* 0x004fea0003c00000 */
.L_x_1:
[----:B------:R-:W0:Y:S01]  /*01b0*/  LDC.64 R8, c[0x0][0x358] ;  /* 0x0000d600ff087b82 */ /* 0x000e220000000a00 */
[----:B------:R-:W-:-:S13]  /*01c0*/  ISETP.GE.U32.AND P0, PT, R22, 0x2, PT ;  /* 0x000000021600780c */ /* 0x000fda0003f06070 */
[----:B------:R-:W-:Y:S05]  /*01d0*/  @!P0 BRA `(.L_x_2) ;  /* 0x0000000000c08947 */ /* 0x000fea0003800000 */
[----:B------:R-:W1:Y:S01]  /*01e0*/  LDC.64 R2, c[0x0][0x380] ;  /* 0x0000e000ff027b82 */ /* 0x000e620000000a00 */
[----:B------:R-:W-:Y:S01]  /*01f0*/  SHF.R.U32.HI R7, RZ, 0x1, R22 ;  /* 0x00000001ff077819 */ /* 0x000fe20000011616 */
[----:B------:R-:W-:Y:S02]  /*0200*/  IMAD.MOV.U32 R0, RZ, RZ, RZ ;  /* 0x000000ffff007224 */ /* 0x000fe400078e00ff */
[----:B-1----:R-:W-:-:S07]  /*0210*/  IMAD.WIDE R2, R17, 0x4, R2 ;  /* 0x0000000411027825 */ /* 0x002fce00078e0202 */
.L_x_4:
[----:B------:R-:W-:Y:S02]  /*0220*/  ISETP.GT.U32.AND P0, PT, R7, R18, PT ;  /* 0x000000120700720c */ /* 0x000fe40003f04070 */
[C---:B------:R-:W-:Y:S02]  /*0230*/  IADD3 R10, P1, PT, R17.reuse, R7, RZ ;  /* 0x00000007110a7210 */ /* 0x040fe40007f3e0ff */
[----:B------:R-:W-:Y:S02]  /*0240*/  ISETP.GT.U32.AND.EX P0, PT, R0, RZ, PT, P0 ;  /* 0x000000ff0000720c */ /* 0x000fe40003f04100 */
[----:B------:R-:W-:Y:S02]  /*0250*/  ISETP.GT.U32.AND P2, PT, R10, 0x3e7, PT ;  /* 0x000003e70a00780c */ /* 0x000fe40003f44070 */
[----:B------:R-:W-:-:S04]  /*0260*/  LEA.HI.X.SX32 R13, R17, R0, 0x1, P1 ;  /* 0x00000000110d7211 */ /* 0x000fc800008f0eff */
[----:B------:R-:W-:-:S13]  /*0270*/  ISETP.GT.U32.OR.EX P0, PT, R13, RZ, !P0, P2 ;  /* 0x000000ff0d00720c */ /* 0x000fda0004704520 */
[----:B-1----:R-:W-:Y:S05]  /*0280*/  @P0 BRA `(.L_x_3) ;  /* 0x0000000000740947 */ /* 0x002fea0003800000 */
[----:B------:R-:W-:Y:S01]  /*0290*/  IMAD.SHL.U32 R21, R7, 0x4, RZ ;  /* 0x0000000407157824 */ /* 0x000fe200078e00ff */
[C---:B0-----:R-:W-:Y:S02]  /*02a0*/  R2UR UR4, R8.reuse ;  /* 0x00000000080472ca */ /* 0x041fe400000e0000 */
[C---:B------:R-:W-:Y:S02]  /*02b0*/  R2UR UR5, R9.reuse ;  /* 0x00000000090572ca */ /* 0x040fe400000e0000 */
[----:B------:R-:W-:Y:S02]  /*02c0*/  R2UR UR6, R8 ;  /* 0x00000000080672ca */ /* 0x000fe400000e0000 */
[----:B------:R-:W-:Y:S02]  /*02d0*/  R2UR UR7, R9 ;  /* 0x00000000090772ca */ /* 0x000fe400000e0000 */
[----:B------:R-:W-:Y:S02]  /*02e0*/  SHF.L.U64.HI R15, R7, 0x2, R0 ;  /* 0x00000002070f7819 */ /* 0x000fe40000010200 */
[----:B------:R-:W-:-:S05]  /*02f0*/  IADD3 R4, P0, PT, R2, R21, RZ ;  /* 0x0000001502047210 */ /* 0x000fca0007f1e0ff */
[----:B------:R-:W-:Y:S01]  /*0300*/  IMAD.X R5, R3, 0x1, R15, P0 ;  /* 0x0000000103057824 */ /* 0x000fe200000e060f */
[----:B------:R-:W2:Y:S04]  /*0310*/  LDG.E R6, desc[UR4][R2.64] ;  /* 0x0000000402067981 */ /* 0x000ea8000c1e1900 */
[----:B------:R-:W2:Y:S02]  /*0320*/  LDG.E R11, desc[UR6][R4.64] ;  /* 0x00000006040b7981 */ /* 0x000ea4000c1e1900 */
[----:B--2---:R-:W-:-:S04]  /*0330*/  FSETP.GT.AND P0, PT, R6, R11, PT ;  /* 0x0000000b0600720b */ /* 0x004fc80003f04000 */
[----:B------:R-:W-:Y:S01]  /*0340*/  FSEL R23, R6, R11, P0 ;  /* 0x0000000b06177208 */ /* 0x000fe20000000000 */
[----:B------:R-:W-:Y:S01]  /*0350*/  VIADD R6, R16, 0xffffffff ;  /* 0xffffffff10067836 */ /* 0x000fe20000000000 */
[----:B------:R-:W-:-:S03]  /*0360*/  IADD3 R11, P1, PT, R7, R10, RZ ;  /* 0x0000000a070b7210 */ /* 0x000fc60007f3e0ff */
[----:B------:R1:W-:Y:S01]  /*0370*/  STG.E desc[UR4][R2.64], R23 ;  /* 0x0000001702007986 */ /* 0x0003e2000c101904 */
[----:B------:R-:W-:Y:S01]  /*0380*/  ISETP.NE.U32.AND P0, PT, R11, R6, PT ;  /* 0x000000060b00720c */ /* 0x000fe20003f05070 */
[----:B------:R-:W-:Y:S01]  /*0390*/  IMAD.X R10, R0, 0x1, R13, P1 ;  /* 0x00000001000a7824 */ /* 0x000fe200008e060d */
[----:B------:R-:W-:-:S04]  /*03a0*/  LOP3.LUT R6, R16, 0x1, RZ, 0xc0, !PT ;  /* 0x0000000110067812 */ /* 0x000fc800078ec0ff */
[----:B------:R-:W-:-:S04]  /*03b0*/  ISETP.NE.AND.EX P0, PT, R10, RZ, PT, P0 ;  /* 0x000000ff0a00720c */ /* 0x000fc80003f05300 */
[----:B------:R-:W-:-:S13]  /*03c0*/  ISETP.NE.U32.OR P0, PT, R6, 0x1, P0 ;  /* 0x000000010600780c */ /* 0x000fda0000705470 */
[----:B-1----:R-:W-:Y:S05]  /*03d0*/  @P0 BRA `(.L_x_3) ;  /* 0x0000000000200947 */ /* 0x002fea0003800000 */
[----:B------:R-:W-:Y:S02]  /*03e0*/  R2UR UR4, R8 ;  /* 0x00000000080472ca */ /* 0x000fe400000e0000 */
[----:B------:R-:W-:Y:S02]  /*03f0*/  R2UR UR5, R9 ;  /* 0x00000000090572ca */ /* 0x000fe400000e0000 */
[----:B------:R-:W-:-:S05]  /*0400*/  IADD3 R4, P0, PT, R4, R21, RZ ;  /* 0x0000001504047210 */ /* 0x000fca0007f1e0ff */
[----:B------:R-:W-:-:S06]  /*0410*/  IMAD.X R5, R5, 0x1, R15, P0 ;  /* 0x0000000105057824 */ /* 0x000fcc00000e060f */
[----:B------:R-:W2:Y:S02]  /*0420*/  LDG.E R4, desc[UR4][R4.64] ;  /* 0x0000000404047981 */ /* 0x000ea4000c1e1900 */
[----:B--2---:R-:W-:-:S04]  /*0430*/  FSETP.GT.AND P0, PT, R23, R4, PT ;  /* 0x000000041700720b */ /* 0x004fc80003f04000 */
[----:B------:R-:W-:-:S05]  /*0440*/  FSEL R11, R23, R4, P0 ;  /* 0x00000004170b7208 */ /* 0x000fca0000000000 */
[----:B------:R1:W-:Y:S04]  /*0450*/  STG.E desc[UR4][R2.64], R11 ;  /* 0x0000000b02007986 */ /* 0x0003e8000c101904 */
.L_x_3:
[C---:B------:R-:W-:Y:S01]  /*0460*/  ISETP.GT.U32.AND P0, PT, R7.reuse, 0x1, PT ;  /* 0x000000010700780c */ /* 0x040fe20003f04070 */
[----:B------:R-:W-:Y:S05]  /*0470*/  WARPSYNC.ALL ;  /* 0x0000000000007948 */ /* 0x000fea0003800000 */
[----:B------:R-:W-:Y:S01]  /*0480*/  BAR.SYNC.DEFER_BLOCKING 0x0 ;  /* 0x0000000000007b1d */ /* 0x000fe20000010000 */
[----:B------:R-:W-:Y:S02]  /*0490*/  ISETP.GT.U32.AND.EX P0, PT, R0, RZ, PT, P0 ;  /* 0x000000ff0000720c */ /* 0x000fe40003f04100 */
[--C-:B------:R-:W-:Y:S02]  /*04a0*/  SHF.R.U64 R7, R7, 0x1, R0.reuse ;  /* 0x0000000107077819 */ /* 0x100fe40000001200 */
[----:B------:R-:W-:-:S02]  /*04b0*/  SHF.R.U32.HI R0, RZ, 0x1, R0 ;  /* 0x00000001ff007819 */ /* 0x000fc40000011600 */
[----:B------:R-:W-:-:S07]  /*04c0*/  SHF.R.U32.HI R16, RZ, 0x1, R16 ;  /* 0x00000001ff107819 */ /* 0x000fce0000011610 */
[----:B------:R-:W-:Y:S05]  /*04d0*/  @P0 BRA `(.L_x_4) ;  /* 0xfffffffc00500947 */ /* 0x000fea000383ffff */
.L_x_2:
[----:B------:R-:W-:-:S13]  /*04e0*/  ISETP.NE.AND P0, PT, R18, RZ, PT ;  /* 0x000000ff1200720c */ /* 0x000fda0003f05270 */
[----:B------:R-:W-:Y:S05]  /*04f0*/  @P0 EXIT ;  /* 0x000000000000094d */ /* 0x000fea0003800000 */
[----:B-1----:R-:W1:Y:S01]  /*0500*/  LDC.64 R2, c[0x0][0x380] ;  /* 0x0000e000ff027b82 */ /* 0x002e620000000a00 */
[----:B0-----:R-:W-:Y:S02]  /*0510*/  R2UR UR4, R8 ;  /* 0x00000000080472ca */ /* 0x001fe400000e0000 */
[----:B------:R-:W-:Y:S01]  /*0520*/  R2UR UR5, R9 ;  /* 0x00000000090572ca */ /* 0x000fe200000e0000 */
[----:B-1----:R-:W-:-:S04]  /*0530*/  IMAD.WIDE R4, R17, 0x4, R2 ;  /* 0x0000000411047825 */ /* 0x002fc800078e0202 */
[----:B------:R-:W0:Y:S08]  /*0540*/  LDC.64 R2, c[0x0][0x388] ;  /* 0x0000e200ff027b82 */ /* 0x000e300000000a00 */
[----:B------:R-:W2:Y:S01]  /*0550*/  LDG.E R5, desc[UR4][R4.64] ;  /* 0x0000000404057981 */ /* 0x000ea2000c1e1900 */
[----:B0-----:R-:W-:-:S05]  /*0560*/  IMAD.WIDE.U32 R2, R19, 0x4, R2 ;  /* 0x0000000413027825 */ /* 0x001fca00078e0002 */
[----:B--2---:R-:W-:Y:S01]  /*0570*/  STG.E desc[UR4][R2.64], R5 ;  /* 0x0000000502007986 */ /* 0x004fe2000c101904 */
[----:B------:R-:W-:Y:S05]  /*0580*/  EXIT ;  /* 0x000000000000794d */ /* 0x000fea0003800000 */
        .weak           $__internal_0_$__cuda_sm20_rem_u16
        .type           $__internal_0_$__cuda_sm20_rem_u16,@function
        .size           $__internal_0_$__cuda_sm20_rem_u16,(.L_x_6 - $__internal_0_$__cuda_sm20_rem_u16)
$__internal_0_$__cuda_sm20_rem_u16:
[----:B------:R-:W0:Y:S01]  /*0590*/  I2F.U16 R2, R0 ;  /* 0x0000000000027306 */ /* 0x000e220000101000 */
[----:B------:R-:W-:Y:S01]  /*05a0*/  IMAD.MOV.U32 R3, RZ, RZ, 0x4b800000 ;  /* 0x4b800000ff037424 */ /* 0x000fe200078e00ff */
[C---:B0-----:R-:W-:Y:S02]  /*05b0*/  FSETP.GEU.AND P1, PT, |R2|.reuse, 1.175494350822287508e-38, PT ;  /* 0x008000000200780b */ /* 0x041fe40003f2e200 */
[----:B------:R-:W-:Y:S02]  /*05c0*/  FSETP.GT.AND P0, PT, |R2|, 8.50705917302346158658e+37, PT ;  /* 0x7e8000000200780b */ /* 0x000fe40003f04200 */
[----:B------:R-:W-:-:S04]  /*05d0*/  FSEL R3, R3, 1, !P1 ;  /* 0x3f80000003037808 */ /* 0x000fc80004800000 */
[----:B------:R-:W-:Y:S02]  /*05e0*/  FSEL R3, R3, 0.25, !P0 ;  /* 0x3e80000003037808 */ /* 0x000fe40004000000 */
[----:B------:R-:W-:-:S03]  /*05f0*/  ISETP.NE.U32.AND P0, PT, R0, RZ, PT ;  /* 0x000000ff0000720c */ /* 0x000fc60003f05070 */
[----:B------:R-:W-:Y:S01]  /*0600*/  FMUL R4, R2, R3 ;  /* 0x0000000302047220 */ /* 0x000fe20000400000 */
[----:B------:R-:W-:-:S05]  /*0610*/  I2FP.F32.U32.RZ R2, 0x3e8 ;  /* 0x000003e800027845 */ /* 0x000fca000020d000 */
[----:B------:R-:W0:Y:S02]  /*0620*/  MUFU.RCP R4, R4 ;  /* 0x0000000400047308 */ /* 0x000e240000001000 */
[----:B0-----:R-:W-:-:S04]  /*0630*/  FMUL R3, R3, R4 ;  /* 0x0000000403037220 */ /* 0x001fc80000400000 */
[----:B------:R-:W-:-:S04]  /*0640*/  VIADD R3, R3, 0x2 ;  /* 0x0000000203037836 */ /* 0x000fc80000000000 */
[----:B------:R-:W-:-:S06]  /*0650*/  FMUL.RZ R5, R2, R3 ;  /* 0x0000000302057220 */ /* 0x000fcc000040c000 */
[----:B------:R-:W0:Y:S02]  /*0660*/  F2I.U32.TRUNC.NTZ R5, R5 ;  /* 0x0000000500057305 */ /* 0x000e24000020f000 */
[----:B0-----:R-:W-:-:S05]  /*0670*/  LOP3.LUT R2, R5, 0xffff, RZ, 0xc0, !PT ;  /* 0x0000ffff05027812 */ /* 0x001fca00078ec0ff */
[----:B------:R-:W-:Y:S02]  /*0680*/  IMAD.MOV R3, RZ, RZ, -R2 ;  /* 0x000000ffff037224 */ /* 0x000fe400078e0a02 */
[----:B------:R-:W-:Y:S02]  /*0690*/  IMAD.MOV.U32 R2, RZ, RZ, R8 ;  /* 0x000000ffff027224 */ /* 0x000fe400078e0008 */
[----:B------:R-:W-:Y:S02]  /*06a0*/  IMAD R0, R0, R3, 0x3e8 ;  /* 0x000003e800007424 */ /* 0x000fe400078e0203 */
[----:B------:R-:W-:Y:S02]  /*06b0*/  IMAD.MOV.U32 R3, RZ, RZ, 0x0 ;  /* 0x00000000ff037424 */ /* 0x000fe400078e00ff */
[----:B------:R-:W-:Y:S02]  /*06c0*/  @!P0 IMAD.MOV.U32 R0, RZ, RZ, -0x1 ;  /* 0xffffffffff008424 */ /* 0x000fe400078e00ff */
[----:B------:R-:W-:Y:S05]  /*06d0*/  RET.REL.NODEC R2 `(_Z3maxPfS_) ;  /* 0xfffffff802487950 */ /* 0x000fea0003c3ffff */
.L_x_5:
[----:B------:R-:W-:-:S00]  /*06e0*/  BRA `(.L_x_5) ;  /* 0xfffffffc00fc7947 */ /* 0x000fc0000383ffff */
[----:B------:R-:W-:-:S00]  /*06f0*/  NOP ;  /* 0x0000000000007918 */ /* 0x000fc00000000000 */
        /* <DEDUP_REMOVED lines=8> */
.L_x_6:


//--------------------- .nv.global.init           --------------------------
	.section	.nv.global.init,"aw",@progbits
.nv.global.init:
	.type		$str,@object
	.size		$str,(.L_0 - $str)
$str:
        /*0000*/ 	.byte	0x25, 0x64, 0x0a, 0x00
.L_0:


//--------------------- .nv.shared.reserved.0     --------------------------
	.section	.nv.shared.reserved.0,"aw",@nobits
	.weak		__nv_reservedSMEM_offset_0_alias
	.size		__nv_reservedSMEM_offset_0_alias, 0, 64
	.other		__nv_reservedSMEM_offset_0_alias,@"STO_CUDA_RESERVED_SHARED STV_DEFAULT"
__nv_reservedSMEM_offset_0_alias:
	.zero		0
	.zero		64


//--------------------- .nv.constant0._Z3maxPfS_  --------------------------
	.section	.nv.constant0._Z3maxPfS_,"a",@progbits
	.sectionflags	@""
	.align	4
.nv.constant0._Z3maxPfS_:
	.zero		912


//--------------------- SYMBOLS --------------------------

	.type		.nv.reservedSmem.offset0,@object
	.size		.nv.reservedSmem.offset0,0x4
	.type		vprintf,@function
